	.headerflags	@"EF_CUDA_TEXMODE_UNIFIED EF_CUDA_64BIT_ADDRESS EF_CUDA_ACCELERATORS EF_CUDA_SM90 EF_CUDA_VIRTUAL_SM(EF_CUDA_SM90)"
	.elftype	@"ET_EXEC"


//--------------------- .nv.info                  --------------------------
	.section	.nv.info,"",@"SHT_CUDA_INFO"
	.align	4


	//----- nvinfo : EIATTR_REGCOUNT
	.align		4
        /*0000*/ 	.byte	0x04, 0x2f
        /*0002*/ 	.short	(.L_3 - .L_2)
	.align		4
.L_2:
        /*0004*/ 	.word	index@(triton_poi_fused__native_batch_norm_legit_no_training_add_25)
        /*0008*/ 	.word	0x0000001a


	//----- nvinfo : EIATTR_MIN_STACK_SIZE
	.align		4
.L_3:
        /*000c*/ 	.byte	0x04, 0x12
        /*000e*/ 	.short	(.L_5 - .L_4)
	.align		4
.L_4:
        /*0010*/ 	.word	index@(triton_poi_fused__native_batch_norm_legit_no_training_add_25)
        /*0014*/ 	.word	0x00000000


	//----- nvinfo : EIATTR_FRAME_SIZE
	.align		4
.L_5:
        /*0018*/ 	.byte	0x04, 0x11
        /*001a*/ 	.short	(.L_7 - .L_6)
	.align		4
.L_6:
        /*001c*/ 	.word	index@(triton_poi_fused__native_batch_norm_legit_no_training_add_25)
        /*0020*/ 	.word	0x00000000


	//----- nvinfo : EIATTR_MIN_STACK_SIZE
	.align		4
.L_7:
        /*0024*/ 	.byte	0x04, 0x12
        /*0026*/ 	.short	(.L_9 - .L_8)
	.align		4
.L_8:
        /*0028*/ 	.word	index@(triton_poi_fused__native_batch_norm_legit_no_training_add_25)
        /*002c*/ 	.word	0x00000000
.L_9:


//--------------------- .nv.info.triton_poi_fused__native_batch_norm_legit_no_training_add_25 --------------------------
	.section	.nv.info.triton_poi_fused__native_batch_norm_legit_no_training_add_25,"",@"SHT_CUDA_INFO"
	.sectionflags	@""
	.align	4


	//----- nvinfo : EIATTR_CUDA_API_VERSION
	.align		4
        /*0000*/ 	.byte	0x04, 0x37
        /*0002*/ 	.short	(.L_11 - .L_10)
.L_10:
        /*0004*/ 	.word	0x0000007c


	//----- nvinfo : EIATTR_KPARAM_INFO
	.align		4
.L_11:
        /*0008*/ 	.byte	0x04, 0x17
        /*000a*/ 	.short	(.L_13 - .L_12)
.L_12:
        /*000c*/ 	.word	0x00000000
        /*0010*/ 	.short	0x0007
        /*0012*/ 	.short	0x0038
        /*0014*/ 	.byte	0x00, 0xf0, 0x11, 0x00


	//----- nvinfo : EIATTR_KPARAM_INFO
	.align		4
.L_13:
        /*0018*/ 	.byte	0x04, 0x17
        /*001a*/ 	.short	(.L_15 - .L_14)
.L_14:
        /*001c*/ 	.word	0x00000000
        /*0020*/ 	.short	0x0006
        /*0022*/ 	.short	0x0030
        /*0024*/ 	.byte	0x00, 0xf4, 0x21, 0x00


	//----- nvinfo : EIATTR_KPARAM_INFO
	.align		4
.L_15:
        /*0028*/ 	.byte	0x04, 0x17
        /*002a*/ 	.short	(.L_17 - .L_16)
.L_16:
        /*002c*/ 	.word	0x00000000
        /*0030*/ 	.short	0x0005
        /*0032*/ 	.short	0x0028
        /*0034*/ 	.byte	0x00, 0xf4, 0x21, 0x00


	//----- nvinfo : EIATTR_KPARAM_INFO
	.align		4
.L_17:
        /*0038*/ 	.byte	0x04, 0x17
        /*003a*/ 	.short	(.L_19 - .L_18)
.L_18:
        /*003c*/ 	.word	0x00000000
        /*0040*/ 	.short	0x0004
        /*0042*/ 	.short	0x0020
        /*0044*/ 	.byte	0x00, 0xf4, 0x21, 0x00


	//----- nvinfo : EIATTR_KPARAM_INFO
	.align		4
.L_19:
        /*0048*/ 	.byte	0x04, 0x17
        /*004a*/ 	.short	(.L_21 - .L_20)
.L_20:
        /*004c*/ 	.word	0x00000000
        /*0050*/ 	.short	0x0003
        /*0052*/ 	.short	0x0018
        /*0054*/ 	.byte	0x00, 0xf4, 0x21, 0x00


	//----- nvinfo : EIATTR_KPARAM_INFO
	.align		4
.L_21:
        /*0058*/ 	.byte	0x04, 0x17
        /*005a*/ 	.short	(.L_23 - .L_22)
.L_22:
        /*005c*/ 	.word	0x00000000
        /*0060*/ 	.short	0x0002
        /*0062*/ 	.short	0x0010
        /*0064*/ 	.byte	0x00, 0xf4, 0x21, 0x00


	//----- nvinfo : EIATTR_KPARAM_INFO
	.align		4
.L_23:
        /*0068*/ 	.byte	0x04, 0x17
        /*006a*/ 	.short	(.L_25 - .L_24)
.L_24:
        /*006c*/ 	.word	0x00000000
        /*0070*/ 	.short	0x0001
        /*0072*/ 	.short	0x0008
        /*0074*/ 	.byte	0x00, 0xf4, 0x21, 0x00


	//----- nvinfo : EIATTR_KPARAM_INFO
	.align		4
.L_25:
        /*0078*/ 	.byte	0x04, 0x17
        /*007a*/ 	.short	(.L_27 - .L_26)
.L_26:
        /*007c*/ 	.word	0x00000000
        /*0080*/ 	.short	0x0000
        /*0082*/ 	.short	0x0000
        /*0084*/ 	.byte	0x00, 0xf4, 0x21, 0x00


	//----- nvinfo : EIATTR_SPARSE_MMA_MASK
	.align		4
.L_27:
        /*0088*/ 	.byte	0x03, 0x50
        /*008a*/ 	.short	0x0000


	//----- nvinfo : EIATTR_MAXREG_COUNT
	.align		4
        /*008c*/ 	.byte	0x03, 0x1b
        /*008e*/ 	.short	0x00ff


	//----- nvinfo : EIATTR_EXIT_INSTR_OFFSETS
	.align		4
        /*0090*/ 	.byte	0x04, 0x1c
        /*0092*/ 	.short	(.L_29 - .L_28)


	//   ....[0]....
.L_28:
        /*0094*/ 	.word	0x00000430


	//   ....[1]....
        /*0098*/ 	.word	0x00000450


	//----- nvinfo : EIATTR_REQNTID
	.align		4
.L_29:
        /*009c*/ 	.byte	0x04, 0x10
        /*009e*/ 	.short	(.L_31 - .L_30)
.L_30:
        /*00a0*/ 	.word	0x00000080
        /*00a4*/ 	.word	0x00000001
        /*00a8*/ 	.word	0x00000001


	//----- nvinfo : EIATTR_CBANK_PARAM_SIZE
	.align		4
.L_31:
        /*00ac*/ 	.byte	0x03, 0x19
        /*00ae*/ 	.short	0x003c


	//----- nvinfo : EIATTR_PARAM_CBANK
	.align		4
        /*00b0*/ 	.byte	0x04, 0x0a
        /*00b2*/ 	.short	(.L_33 - .L_32)
	.align		4
.L_32:
        /*00b4*/ 	.word	index@(.nv.constant0.triton_poi_fused__native_batch_norm_legit_no_training_add_25)
        /*00b8*/ 	.short	0x0210
        /*00ba*/ 	.short	0x003c


	//----- nvinfo : EIATTR_SW_WAR
	.align		4
.L_33:
        /*00bc*/ 	.byte	0x04, 0x36
        /*00be*/ 	.short	(.L_35 - .L_34)
.L_34:
        /*00c0*/ 	.word	0x00000008
.L_35:


//--------------------- .nv.callgraph             --------------------------
	.section	.nv.callgraph,"",@"SHT_CUDA_CALLGRAPH"
	.align	4
	.sectionentsize	8
	.align		4
        /*0000*/ 	.word	0x00000000
	.align		4
        /*0004*/ 	.word	0xffffffff
	.align		4
        /*0008*/ 	.word	0x00000000
	.align		4
        /*000c*/ 	.word	0xfffffffe
	.align		4
        /*0010*/ 	.word	0x00000000
	.align		4
        /*0014*/ 	.word	0xfffffffd
	.align		4
        /*0018*/ 	.word	0x00000000
	.align		4
        /*001c*/ 	.word	0xfffffffc


//--------------------- .nv.constant4             --------------------------
	.section	.nv.constant4,"a",@progbits
	.align	8
	.align		8
.nv.constant4:
        /*0000*/ 	.dword	_$_str
	.align		8
        /*0008*/ 	.dword	_$_str_$_2


//--------------------- .text.triton_poi_fused__native_batch_norm_legit_no_training_add_25 --------------------------
	.section	.text.triton_poi_fused__native_batch_norm_legit_no_training_add_25,"ax",@progbits
	.align	128
        .global         triton_poi_fused__native_batch_norm_legit_no_training_add_25
        .type           triton_poi_fused__native_batch_norm_legit_no_training_add_25,@function
        .size           triton_poi_fused__native_batch_norm_legit_no_training_add_25,(.L_x_1 - triton_poi_fused__native_batch_norm_legit_no_training_add_25)
        .other          triton_poi_fused__native_batch_norm_legit_no_training_add_25,@"STO_CUDA_ENTRY STV_DEFAULT"
triton_poi_fused__native_batch_norm_legit_no_training_add_25:
.text.triton_poi_fused__native_batch_norm_legit_no_training_add_25:
[----:B------:R-:W0:Y:S01]  /*0000*/  LDC R1, c[0x0][0x28] ;  /* 0x00000a00ff017b82 */ /* 0x000e220000000800 */
[----:B------:R-:W1:Y:S07]  /*0010*/  S2R R0, SR_TID.X ;  /* 0x0000000000007919 */ /* 0x000e6e0000002100 */
[----:B------:R-:W2:Y:S01]  /*0020*/  LDC.64 R12, c[0x0][0x228] ;  /* 0x00008a00ff0c7b82 */ /* 0x000ea20000000a00 */
[----:B------:R-:W-:Y:S01]  /*0030*/  CS2R R4, SRZ ;  /* 0x0000000000047805 */ /* 0x000fe2000001ff00 */
[----:B------:R-:W-:Y:S01]  /*0040*/  ULDC.64 UR4, c[0x0][0x208] ;  /* 0x0000820000047ab9 */ /* 0x000fe20000000a00 */
[----:B------:R-:W3:Y:S05]  /*0050*/  S2R R3, SR_CTAID.X ;  /* 0x0000000000037919 */ /* 0x000eea0000002500 */
[----:B------:R-:W4:Y:S08]  /*0060*/  LDC.64 R16, c[0x0][0x218] ;  /* 0x00008600ff107b82 */ /* 0x000f300000000a00 */
[----:B------:R-:W5:Y:S08]  /*0070*/  LDC.64 R18, c[0x0][0x220] ;  /* 0x00008800ff127b82 */ /* 0x000f700000000a00 */
[----:B------:R-:W5:Y:S01]  /*0080*/  LDC.64 R20, c[0x0][0x230] ;  /* 0x00008c00ff147b82 */ /* 0x000f620000000a00 */
[----:B-1----:R-:W-:-:S07]  /*0090*/  SHF.L.U32 R0, R0, 0x1, RZ ;  /* 0x0000000100007819 */ /* 0x002fce00000006ff */
[----:B------:R-:W1:Y:S01]  /*00a0*/  LDC.64 R22, c[0x0][0x238] ;  /* 0x00008e00ff167b82 */ /* 0x000e620000000a00 */
[----:B------:R-:W-:-:S04]  /*00b0*/  LOP3.LUT R0, R0, 0xfe, RZ, 0xc0, !PT ;  /* 0x000000fe00007812 */ /* 0x000fc800078ec0ff */
[----:B---3--:R-:W-:-:S03]  /*00c0*/  LEA R0, R3, R0, 0x8 ;  /* 0x0000000003007211 */ /* 0x008fc600078e40ff */
[----:B------:R-:W3:Y:S01]  /*00d0*/  LDC.64 R8, c[0x0][0x210] ;  /* 0x00008400ff087b82 */ /* 0x000ee20000000a00 */
[C---:B------:R-:W-:Y:S01]  /*00e0*/  ISETP.GE.AND P4, PT, R0.reuse, 0x7a80, PT ;  /* 0x00007a800000780c */ /* 0x040fe20003f86270 */
[----:B------:R-:W-:-:S05]  /*00f0*/  IMAD.HI R2, R0, 0x66666667, RZ ;  /* 0x6666666700027827 */ /* 0x000fca00078e02ff */
[----:B------:R-:W-:-:S04]  /*0100*/  SHF.R.U32.HI R3, RZ, 0x1f, R2 ;  /* 0x0000001fff037819 */ /* 0x000fc80000011602 */
[----:B------:R-:W-:-:S05]  /*0110*/  LEA.HI.SX32 R3, R2, R3, 0x1a ;  /* 0x0000000302037211 */ /* 0x000fca00078fd2ff */
[----:B------:R-:W-:-:S04]  /*0120*/  IMAD R10, R3, -0xa0, R0 ;  /* 0xffffff60030a7824 */ /* 0x000fc800078e0200 */
[----:B--2---:R-:W-:-:S05]  /*0130*/  IMAD.WIDE R12, R10, 0x4, R12 ;  /* 0x000000040a0c7825 */ /* 0x004fca00078e020c */
[----:B------:R2:W3:Y:S01]  /*0140*/  @!P4 LDG.E.EL.64 R4, desc[UR4][R12.64] ;  /* 0x000000040c04c981 */ /* 0x0004e2000c2e1b00 */
[----:B------:R-:W-:Y:S02]  /*0150*/  CS2R R2, SRZ ;  /* 0x0000000000027805 */ /* 0x000fe4000001ff00 */
[----:B------:R-:W-:Y:S01]  /*0160*/  CS2R R6, SRZ ;  /* 0x0000000000067805 */ /* 0x000fe2000001ff00 */
[----:B----4-:R-:W-:-:S04]  /*0170*/  IMAD.WIDE R16, R0, 0x4, R16 ;  /* 0x0000000400107825 */ /* 0x010fc800078e0210 */
[C---:B-----5:R-:W-:Y:S01]  /*0180*/  IMAD.WIDE R18, R10.reuse, 0x4, R18 ;  /* 0x000000040a127825 */ /* 0x060fe200078e0212 */
[----:B------:R-:W4:Y:S01]  /*0190*/  @!P4 LDG.E.64 R2, desc[UR4][R16.64] ;  /* 0x000000041002c981 */ /* 0x000f22000c1e1b00 */
[----:B--2---:R-:W-:Y:S02]  /*01a0*/  CS2R R12, SRZ ;  /* 0x00000000000c7805 */ /* 0x004fe4000001ff00 */
[C---:B0-----:R-:W-:Y:S01]  /*01b0*/  IMAD.WIDE R20, R10.reuse, 0x4, R20 ;  /* 0x000000040a147825 */ /* 0x041fe200078e0214 */
[----:B------:R-:W4:Y:S03]  /*01c0*/  @!P4 LDG.E.EL.64 R6, desc[UR4][R18.64] ;  /* 0x000000041206c981 */ /* 0x000f26000c2e1b00 */
[----:B-1----:R-:W-:Y:S01]  /*01d0*/  IMAD.WIDE R22, R10, 0x4, R22 ;  /* 0x000000040a167825 */ /* 0x002fe200078e0216 */
[----:B------:R-:W-:Y:S02]  /*01e0*/  CS2R R10, SRZ ;  /* 0x00000000000a7805 */ /* 0x000fe4000001ff00 */
[----:B------:R-:W-:Y:S01]  /*01f0*/  CS2R R14, SRZ ;  /* 0x00000000000e7805 */ /* 0x000fe2000001ff00 */
[----:B------:R-:W2:Y:S01]  /*0200*/  @!P4 LDG.E.EL.64 R12, desc[UR4][R20.64] ;  /* 0x00000004140cc981 */ /* 0x000ea2000c2e1b00 */
[----:B---3--:R-:W-:-:S03]  /*0210*/  IMAD.WIDE R8, R0, 0x4, R8 ;  /* 0x0000000400087825 */ /* 0x008fc600078e0208 */
[----:B------:R-:W2:Y:S04]  /*0220*/  @!P4 LDG.E.EL.64 R10, desc[UR4][R22.64] ;  /* 0x00000004160ac981 */ /* 0x000ea8000c2e1b00 */
[----:B------:R0:W3:Y:S02]  /*0230*/  @!P4 LDG.E.64 R14, desc[UR4][R8.64] ;  /* 0x00000004080ec981 */ /* 0x0000e4000c1e1b00 */
[----:B0-----:R-:W-:Y:S01]  /*0240*/  HFMA2.MMA R8, -RZ, RZ, 1.625, 0 ;  /* 0x3e800000ff087435 */ /* 0x001fe200000001ff */
[----:B------:R-:W-:Y:S01]  /*0250*/  FADD R4, R4, 9.9999997473787516356e-06 ;  /* 0x3727c5ac04047421 */ /* 0x000fe20000000000 */
[----:B------:R-:W-:-:S03]  /*0260*/  FADD R5, R5, 9.9999997473787516356e-06 ;  /* 0x3727c5ac05057421 */ /* 0x000fc60000000000 */
[----:B------:R-:W0:Y:S08]  /*0270*/  MUFU.SQRT R16, R4 ;  /* 0x0000000400107308 */ /* 0x000e300000002000 */
[----:B------:R1:W5:Y:S01]  /*0280*/  MUFU.SQRT R17, R5 ;  /* 0x0000000500117308 */ /* 0x0003620000002000 */
[----:B----4-:R-:W-:Y:S01]  /*0290*/  FADD R3, -R7, R3 ;  /* 0x0000000307037221 */ /* 0x010fe20000000100 */
[----:B------:R-:W-:Y:S01]  /*02a0*/  FADD R2, -R6, R2 ;  /* 0x0000000206027221 */ /* 0x000fe20000000100 */
[----:B0-----:R-:W-:-:S02]  /*02b0*/  FSETP.GT.AND P0, PT, R16, 8.50705917302346158658e+37, PT ;  /* 0x7e8000001000780b */ /* 0x001fc40003f04000 */
[----:B------:R-:W-:Y:S01]  /*02c0*/  FSETP.GEU.AND P2, PT, R16, 1.175494350822287508e-38, PT ;  /* 0x008000001000780b */ /* 0x000fe20003f4e000 */
[----:B-1----:R-:W0:Y:S01]  /*02d0*/  LDC.64 R4, c[0x0][0x240] ;  /* 0x00009000ff047b82 */ /* 0x002e220000000a00 */
[C---:B------:R-:W-:Y:S02]  /*02e0*/  FSEL R9, R8.reuse, 1, P0 ;  /* 0x3f80000008097808 */ /* 0x040fe40000000000 */
[C---:B-----5:R-:W-:Y:S02]  /*02f0*/  FSETP.GT.AND P1, PT, R17.reuse, 8.50705917302346158658e+37, PT ;  /* 0x7e8000001100780b */ /* 0x060fe40003f24000 */
[----:B------:R-:W-:Y:S02]  /*0300*/  FSETP.GEU.AND P3, PT, R17, 1.175494350822287508e-38, PT ;  /* 0x008000001100780b */ /* 0x000fe40003f6e000 */
[----:B------:R-:W-:-:S03]  /*0310*/  FSEL R8, R8, 1, P1 ;  /* 0x3f80000008087808 */ /* 0x000fc60000800000 */
[----:B------:R-:W-:Y:S02]  /*0320*/  @P0 FMUL R16, R16, 0.25 ;  /* 0x3e80000010100820 */ /* 0x000fe40000400000 */
[----:B------:R-:W-:Y:S02]  /*0330*/  @!P2 FMUL R9, R9, 16777216 ;  /* 0x4b8000000909a820 */ /* 0x000fe40000400000 */
[----:B------:R-:W-:Y:S02]  /*0340*/  @!P2 FMUL R16, R16, 16777216 ;  /* 0x4b8000001010a820 */ /* 0x000fe40000400000 */
[----:B------:R-:W-:-:S04]  /*0350*/  @P1 FMUL R17, R17, 0.25 ;  /* 0x3e80000011111820 */ /* 0x000fc80000400000 */
[----:B------:R-:W1:Y:S01]  /*0360*/  MUFU.RCP R16, R16 ;  /* 0x0000001000107308 */ /* 0x000e620000001000 */
[----:B------:R-:W-:Y:S01]  /*0370*/  @!P3 FMUL R8, R8, 16777216 ;  /* 0x4b8000000808b820 */ /* 0x000fe20000400000 */
[----:B------:R-:W-:Y:S01]  /*0380*/  @!P3 FMUL R17, R17, 16777216 ;  /* 0x4b8000001111b820 */ /* 0x000fe20000400000 */
[----:B0-----:R-:W-:-:S05]  /*0390*/  IMAD.WIDE R4, R0, 0x4, R4 ;  /* 0x0000000400047825 */ /* 0x001fca00078e0204 */
[----:B------:R-:W0:Y:S01]  /*03a0*/  MUFU.RCP R17, R17 ;  /* 0x0000001100117308 */ /* 0x000e220000001000 */
[----:B-1----:R-:W-:-:S04]  /*03b0*/  FMUL R9, R16, R9 ;  /* 0x0000000910097220 */ /* 0x002fc80000400000 */
[----:B------:R-:W-:Y:S01]  /*03c0*/  FMUL R9, R2, R9 ;  /* 0x0000000902097220 */ /* 0x000fe20000400000 */
[----:B0-----:R-:W-:-:S03]  /*03d0*/  FMUL R8, R17, R8 ;  /* 0x0000000811087220 */ /* 0x001fc60000400000 */
[----:B--2---:R-:W-:Y:S01]  /*03e0*/  FFMA R9, R9, R12, R10 ;  /* 0x0000000c09097223 */ /* 0x004fe2000000000a */
[----:B------:R-:W-:-:S03]  /*03f0*/  FMUL R8, R3, R8 ;  /* 0x0000000803087220 */ /* 0x000fc60000400000 */
[----:B---3--:R-:W-:Y:S01]  /*0400*/  FADD R14, R9, R14 ;  /* 0x0000000e090e7221 */ /* 0x008fe20000000000 */
[----:B------:R-:W-:-:S04]  /*0410*/  FFMA R8, R8, R13, R11 ;  /* 0x0000000d08087223 */ /* 0x000fc8000000000b */
[----:B------:R-:W-:Y:S01]  /*0420*/  FADD R15, R8, R15 ;  /* 0x0000000f080f7221 */ /* 0x000fe20000000000 */
[----:B------:R-:W-:Y:S06]  /*0430*/  @P4 EXIT ;  /* 0x000000000000494d */ /* 0x000fec0003800000 */
[----:B------:R-:W-:Y:S01]  /*0440*/  STG.E.64 desc[UR4][R4.64], R14 ;  /* 0x0000000e04007986 */ /* 0x000fe2000c101b04 */
[----:B------:R-:W-:Y:S05]  /*0450*/  EXIT ;  /* 0x000000000000794d */ /* 0x000fea0003800000 */
.L_x_0:
[----:B------:R-:W-:-:S00]  /*0460*/  BRA `(.L_x_0) ;  /* 0xfffffffc00fc7947 */ /* 0x000fc0000383ffff */
[----:B------:R-:W-:-:S00]  /*0470*/  NOP ;  /* 0x0000000000007918 */ /* 0x000fc00000000000 */
        /* <DEDUP_REMOVED lines=8> */
.L_x_1:


//--------------------- .nv.global.init           --------------------------
	.section	.nv.global.init,"aw",@progbits
.nv.global.init:
	.type		_$_str,@object
	.size		_$_str,(_$_str_$_2 - _$_str)
_$_str:
        /*0000*/ 	.byte	0x5f, 0x5f, 0x43, 0x55, 0x44, 0x41, 0x5f, 0x46, 0x54, 0x5a, 0x00
	.type		_$_str_$_2,@object
	.size		_$_str_$_2,(.L_1 - _$_str_$_2)
_$_str_$_2:
        /*000b*/ 	.byte	0x5f, 0x5f, 0x43, 0x55, 0x44, 0x41, 0x5f, 0x50, 0x52, 0x45, 0x43, 0x5f, 0x53, 0x51, 0x52, 0x54
        /*001b*/ 	.byte	0x00
.L_1:


//--------------------- .nv.constant0.triton_poi_fused__native_batch_norm_legit_no_training_add_25 --------------------------
	.section	.nv.constant0.triton_poi_fused__native_batch_norm_legit_no_training_add_25,"a",@progbits
	.sectionflags	@""
	.align	4
.nv.constant0.triton_poi_fused__native_batch_norm_legit_no_training_add_25:
	.zero		588
